//
// Generated by NVIDIA NVVM Compiler
//
// Compiler Build ID: CL-36424714
// Cuda compilation tools, release 13.0, V13.0.88
// Based on NVVM 20.0.0
//

.version 9.0
.target sm_100
.address_size 64

	// .globl	_Z14vec_add_kernelPfS_S_i

.visible .entry _Z14vec_add_kernelPfS_S_i(
	.param .u64 .ptr .align 1 _Z14vec_add_kernelPfS_S_i_param_0,
	.param .u64 .ptr .align 1 _Z14vec_add_kernelPfS_S_i_param_1,
	.param .u64 .ptr .align 1 _Z14vec_add_kernelPfS_S_i_param_2,
	.param .u32 _Z14vec_add_kernelPfS_S_i_param_3
)
{
	.reg .pred 	%p<2>;
	.reg .b32 	%r<6>;
	.reg .b32 	%f<4>;
	.reg .b64 	%rd<11>;

	ld.param.u64 	%rd1, [_Z14vec_add_kernelPfS_S_i_param_0];
	ld.param.u64 	%rd2, [_Z14vec_add_kernelPfS_S_i_param_1];
	ld.param.u64 	%rd3, [_Z14vec_add_kernelPfS_S_i_param_2];
	ld.param.u32 	%r2, [_Z14vec_add_kernelPfS_S_i_param_3];
	mov.u32 	%r3, %tid.x;
	mov.u32 	%r4, %ctaid.x;
	mov.u32 	%r5, %ntid.x;
	mad.lo.s32 	%r1, %r4, %r5, %r3;
	setp.ge.s32 	%p1, %r1, %r2;
	@%p1 bra 	$L__BB0_2;
	cvta.to.global.u64 	%rd4, %rd1;
	cvta.to.global.u64 	%rd5, %rd2;
	cvta.to.global.u64 	%rd6, %rd3;
	mul.wide.s32 	%rd7, %r1, 4;
	add.s64 	%rd8, %rd4, %rd7;
	ld.global.f32 	%f1, [%rd8];
	add.s64 	%rd9, %rd5, %rd7;
	ld.global.f32 	%f2, [%rd9];
	add.f32 	%f3, %f1, %f2;
	add.s64 	%rd10, %rd6, %rd7;
	st.global.f32 	[%rd10], %f3;
$L__BB0_2:
	ret;

}


// ===== COMPILED SASS (sm_100) =====

	.target	sm_100

	.elftype	@"ET_EXEC"


//--------------------- .note.nv.tkinfo           --------------------------
	.section	.note.nv.tkinfo,"",@"SHT_NOTE"
	.sectionflags	@"SHF_NOTE_NV_TKINFO"
	.tkinfo
        /*0018*/ 	.word	0x00000002
        /*0030*/ 	.string	""
        /*0030*/ 	.string	"ptxas"
        /*0030*/ 	.string	"Cuda compilation tools, release 13.0, V13.0.88"
        /*0030*/ 	.string	"Build cuda_13.0.r13.0/compiler.36424714_0"
        /*0030*/ 	.string	"-arch sm_100 -m 64 "



//--------------------- .note.nv.cuinfo           --------------------------
	.section	.note.nv.cuinfo,"",@"SHT_NOTE"
	.sectionflags	@"SHF_NOTE_NV_CUINFO"
        /*0018*/ 	.short	0x0002
        /*001a*/ 	.short	0x0064
        /*001c*/ 	.short	0x0082
	.zero		2


//--------------------- .nv.info                  --------------------------
	.section	.nv.info,"",@"SHT_CUDA_INFO"
	.align	4


	//----- nvinfo : EIATTR_REGCOUNT
	.align		4
        /*0000*/ 	.byte	0x04, 0x2f
        /*0002*/ 	.short	(.L_1 - .L_0)
	.align		4
.L_0:
        /*0004*/ 	.word	index@(_Z14vec_add_kernelPfS_S_i)
        /*0008*/ 	.word	0x0000000c


	//----- nvinfo : EIATTR_FRAME_SIZE
	.align		4
.L_1:
        /*000c*/ 	.byte	0x04, 0x11
        /*000e*/ 	.short	(.L_3 - .L_2)
	.align		4
.L_2:
        /*0010*/ 	.word	index@(_Z14vec_add_kernelPfS_S_i)
        /*0014*/ 	.word	0x00000000


	//----- nvinfo : EIATTR_MIN_STACK_SIZE
	.align		4
.L_3:
        /*0018*/ 	.byte	0x04, 0x12
        /*001a*/ 	.short	(.L_5 - .L_4)
	.align		4
.L_4:
        /*001c*/ 	.word	index@(_Z14vec_add_kernelPfS_S_i)
        /*0020*/ 	.word	0x00000000
.L_5:


//--------------------- .nv.compat                --------------------------
	.section	.nv.compat,"",@"SHT_CUDA_COMPAT_INFO"
	.align	4
        /*0000*/ 	.byte	0x02, 0x09, 0x00, 0x00, 0x02, 0x02, 0x01, 0x00, 0x02, 0x05, 0x05, 0x00, 0x03, 0x07, 0x01, 0x01
        /*0010*/ 	.byte	0x02, 0x03, 0x00, 0x00, 0x02, 0x06, 0x01, 0x00, 0x04, 0x0b, 0x08, 0x00, 0x09, 0x00, 0x00, 0x00
        /*0020*/ 	.byte	0x00, 0x00, 0x00, 0x00


//--------------------- .nv.info._Z14vec_add_kernelPfS_S_i --------------------------
	.section	.nv.info._Z14vec_add_kernelPfS_S_i,"",@"SHT_CUDA_INFO"
	.sectionflags	@""
	.align	4


	//----- nvinfo : EIATTR_CUDA_API_VERSION
	.align		4
        /*0000*/ 	.byte	0x04, 0x37
        /*0002*/ 	.short	(.L_7 - .L_6)
.L_6:
        /*0004*/ 	.word	0x00000082


	//----- nvinfo : EIATTR_KPARAM_INFO
	.align		4
.L_7:
        /*0008*/ 	.byte	0x04, 0x17
        /*000a*/ 	.short	(.L_9 - .L_8)
.L_8:
        /*000c*/ 	.word	0x00000000
        /*0010*/ 	.short	0x0003
        /*0012*/ 	.short	0x0018
        /*0014*/ 	.byte	0x00, 0xf0, 0x11, 0x00


	//----- nvinfo : EIATTR_KPARAM_INFO
	.align		4
.L_9:
        /*0018*/ 	.byte	0x04, 0x17
        /*001a*/ 	.short	(.L_11 - .L_10)
.L_10:
        /*001c*/ 	.word	0x00000000
        /*0020*/ 	.short	0x0002
        /*0022*/ 	.short	0x0010
        /*0024*/ 	.byte	0x00, 0xf5, 0x21, 0x00


	//----- nvinfo : EIATTR_KPARAM_INFO
	.align		4
.L_11:
        /*0028*/ 	.byte	0x04, 0x17
        /*002a*/ 	.short	(.L_13 - .L_12)
.L_12:
        /*002c*/ 	.word	0x00000000
        /*0030*/ 	.short	0x0001
        /*0032*/ 	.short	0x0008
        /*0034*/ 	.byte	0x00, 0xf5, 0x21, 0x00


	//----- nvinfo : EIATTR_KPARAM_INFO
	.align		4
.L_13:
        /*0038*/ 	.byte	0x04, 0x17
        /*003a*/ 	.short	(.L_15 - .L_14)
.L_14:
        /*003c*/ 	.word	0x00000000
        /*0040*/ 	.short	0x0000
        /*0042*/ 	.short	0x0000
        /*0044*/ 	.byte	0x00, 0xf5, 0x21, 0x00


	//----- nvinfo : EIATTR_SPARSE_MMA_MASK
	.align		4
.L_15:
        /*0048*/ 	.byte	0x03, 0x50
        /*004a*/ 	.short	0x0000


	//----- nvinfo : EIATTR_MAXREG_COUNT
	.align		4
        /*004c*/ 	.byte	0x03, 0x1b
        /*004e*/ 	.short	0x00ff


	//----- nvinfo : EIATTR_MERCURY_ISA_VERSION
	.align		4
        /*0050*/ 	.byte	0x03, 0x5f
        /*0052*/ 	.short	0x0101


	//----- nvinfo : EIATTR_VRC_CTA_INIT_COUNT
	.align		4
        /*0054*/ 	.byte	0x02, 0x4a
	.zero		1
	.zero		1


	//----- nvinfo : EIATTR_EXIT_INSTR_OFFSETS
	.align		4
        /*0058*/ 	.byte	0x04, 0x1c
        /*005a*/ 	.short	(.L_17 - .L_16)


	//   ....[0]....
.L_16:
        /*005c*/ 	.word	0x00000070


	//   ....[1]....
        /*0060*/ 	.word	0x00000130


	//----- nvinfo : EIATTR_CBANK_PARAM_SIZE
	.align		4
.L_17:
        /*0064*/ 	.byte	0x03, 0x19
        /*0066*/ 	.short	0x001c


	//----- nvinfo : EIATTR_PARAM_CBANK
	.align		4
        /*0068*/ 	.byte	0x04, 0x0a
        /*006a*/ 	.short	(.L_19 - .L_18)
	.align		4
.L_18:
        /*006c*/ 	.word	index@(.nv.constant0._Z14vec_add_kernelPfS_S_i)
        /*0070*/ 	.short	0x0380
        /*0072*/ 	.short	0x001c


	//----- nvinfo : EIATTR_SW_WAR
	.align		4
.L_19:
        /*0074*/ 	.byte	0x04, 0x36
        /*0076*/ 	.short	(.L_21 - .L_20)
.L_20:
        /*0078*/ 	.word	0x00000008
.L_21:


//--------------------- .nv.callgraph             --------------------------
	.section	.nv.callgraph,"",@"SHT_CUDA_CALLGRAPH"
	.align	4
	.sectionentsize	8
	.align		4
        /*0000*/ 	.word	0x00000000
	.align		4
        /*0004*/ 	.word	0xffffffff
	.align		4
        /*0008*/ 	.word	0x00000000
	.align		4
        /*000c*/ 	.word	0xfffffffe
	.align		4
        /*0010*/ 	.word	0x00000000
	.align		4
        /*0014*/ 	.word	0xfffffffd
	.align		4
        /*0018*/ 	.word	0x00000000
	.align		4
        /*001c*/ 	.word	0xfffffffc


//--------------------- .text._Z14vec_add_kernelPfS_S_i --------------------------
	.section	.text._Z14vec_add_kernelPfS_S_i,"ax",@progbits
	.align	128
        .global         _Z14vec_add_kernelPfS_S_i
        .type           _Z14vec_add_kernelPfS_S_i,@function
        .size           _Z14vec_add_kernelPfS_S_i,(.L_x_1 - _Z14vec_add_kernelPfS_S_i)
        .other          _Z14vec_add_kernelPfS_S_i,@"STO_CUDA_ENTRY STV_DEFAULT"
_Z14vec_add_kernelPfS_S_i:
.text._Z14vec_add_kernelPfS_S_i:
[----:B------:R-:W-:Y:S01]  /*0000*/  LDC R1, c[0x0][0x37c] ;  /* 0x0000df00ff017b82 */ /* 0x000fe20000000800 */
[----:B------:R-:W0:Y:S07]  /*0010*/  S2R R9, SR_TID.X ;  /* 0x0000000000097919 */ /* 0x000e2e0000002100 */
[----:B------:R-:W0:Y:S01]  /*0020*/  S2UR UR4, SR_CTAID.X ;  /* 0x00000000000479c3 */ /* 0x000e220000002500 */
[----:B------:R-:W1:Y:S07]  /*0030*/  LDCU UR5, c[0x0][0x398] ;  /* 0x00007300ff0577ac */ /* 0x000e6e0008000800 */
[----:B------:R-:W0:Y:S02]  /*0040*/  LDC R0, c[0x0][0x360] ;  /* 0x0000d800ff007b82 */ /* 0x000e240000000800 */
[----:B0-----:R-:W-:-:S05]  /*0050*/  IMAD R9, R0, UR4, R9 ;  /* 0x0000000400097c24 */ /* 0x001fca000f8e0209 */
[----:B-1----:R-:W-:-:S13]  /*0060*/  ISETP.GE.AND P0, PT, R9, UR5, PT ;  /* 0x0000000509007c0c */ /* 0x002fda000bf06270 */
[----:B------:R-:W-:Y:S05]  /*0070*/  @P0 EXIT ;  /* 0x000000000000094d */ /* 0x000fea0003800000 */
[----:B------:R-:W0:Y:S01]  /*0080*/  LDC.64 R2, c[0x0][0x380] ;  /* 0x0000e000ff027b82 */ /* 0x000e220000000a00 */
[----:B------:R-:W1:Y:S07]  /*0090*/  LDCU.64 UR4, c[0x0][0x358] ;  /* 0x00006b00ff0477ac */ /* 0x000e6e0008000a00 */
[----:B------:R-:W2:Y:S08]  /*00a0*/  LDC.64 R4, c[0x0][0x388] ;  /* 0x0000e200ff047b82 */ /* 0x000eb00000000a00 */
[----:B------:R-:W3:Y:S01]  /*00b0*/  LDC.64 R6, c[0x0][0x390] ;  /* 0x0000e400ff067b82 */ /* 0x000ee20000000a00 */
[----:B0-----:R-:W-:-:S06]  /*00c0*/  IMAD.WIDE R2, R9, 0x4, R2 ;  /* 0x0000000409027825 */ /* 0x001fcc00078e0202 */
[----:B-1----:R-:W4:Y:S01]  /*00d0*/  LDG.E R2, desc[UR4][R2.64] ;  /* 0x0000000402027981 */ /* 0x002f22000c1e1900 */
[----:B--2---:R-:W-:-:S06]  /*00e0*/  IMAD.WIDE R4, R9, 0x4, R4 ;  /* 0x0000000409047825 */ /* 0x004fcc00078e0204 */
[----:B------:R-:W4:Y:S01]  /*00f0*/  LDG.E R5, desc[UR4][R4.64] ;  /* 0x0000000404057981 */ /* 0x000f22000c1e1900 */
[----:B---3--:R-:W-:-:S04]  /*0100*/  IMAD.WIDE R6, R9, 0x4, R6 ;  /* 0x0000000409067825 */ /* 0x008fc800078e0206 */
[----:B----4-:R-:W-:-:S05]  /*0110*/  FADD R9, R2, R5 ;  /* 0x0000000502097221 */ /* 0x010fca0000000000 */
[----:B------:R-:W-:Y:S01]  /*0120*/  STG.E desc[UR4][R6.64], R9 ;  /* 0x0000000906007986 */ /* 0x000fe2000c101904 */
[----:B------:R-:W-:Y:S05]  /*0130*/  EXIT ;  /* 0x000000000000794d */ /* 0x000fea0003800000 */
.L_x_0:
[----:B------:R-:W-:-:S00]  /*0140*/  BRA `(.L_x_0) ;  /* 0xfffffffc00fc7947 */ /* 0x000fc0000383ffff */
[----:B------:R-:W-:-:S00]  /*0150*/  NOP ;  /* 0x0000000000007918 */ /* 0x000fc00000000000 */
        /* <DEDUP_REMOVED lines=10> */
.L_x_1:


//--------------------- .nv.shared.reserved.0     --------------------------
	.section	.nv.shared.reserved.0,"aw",@nobits
	.weak		__nv_reservedSMEM_offset_0_alias
	.size		__nv_reservedSMEM_offset_0_alias, 0, 64
	.other		__nv_reservedSMEM_offset_0_alias,@"STO_CUDA_RESERVED_SHARED STV_DEFAULT"
__nv_reservedSMEM_offset_0_alias:
	.zero		0
	.zero		64


//--------------------- .nv.constant0._Z14vec_add_kernelPfS_S_i --------------------------
	.section	.nv.constant0._Z14vec_add_kernelPfS_S_i,"a",@progbits
	.sectionflags	@""
	.align	4
.nv.constant0._Z14vec_add_kernelPfS_S_i:
	.zero		924


//--------------------- SYMBOLS --------------------------

	.type		.nv.reservedSmem.offset0,@object
	.size		.nv.reservedSmem.offset0,0x4
